	.headerflags	@"EF_CUDA_TEXMODE_UNIFIED EF_CUDA_64BIT_ADDRESS EF_CUDA_ACCELERATORS EF_CUDA_SM90 EF_CUDA_VIRTUAL_SM(EF_CUDA_SM90)"
	.elftype	@"ET_EXEC"


//--------------------- .nv.info                  --------------------------
	.section	.nv.info,"",@"SHT_CUDA_INFO"
	.align	4


	//----- nvinfo : EIATTR_REGCOUNT
	.align		4
        /*0000*/ 	.byte	0x04, 0x2f
        /*0002*/ 	.short	(.L_1 - .L_0)
	.align		4
.L_0:
        /*0004*/ 	.word	index@(triton_poi_fused_mul_sigmoid_38)
        /*0008*/ 	.word	0x0000000e


	//----- nvinfo : EIATTR_MIN_STACK_SIZE
	.align		4
.L_1:
        /*000c*/ 	.byte	0x04, 0x12
        /*000e*/ 	.short	(.L_3 - .L_2)
	.align		4
.L_2:
        /*0010*/ 	.word	index@(triton_poi_fused_mul_sigmoid_38)
        /*0014*/ 	.word	0x00000000


	//----- nvinfo : EIATTR_FRAME_SIZE
	.align		4
.L_3:
        /*0018*/ 	.byte	0x04, 0x11
        /*001a*/ 	.short	(.L_5 - .L_4)
	.align		4
.L_4:
        /*001c*/ 	.word	index@(triton_poi_fused_mul_sigmoid_38)
        /*0020*/ 	.word	0x00000000


	//----- nvinfo : EIATTR_MIN_STACK_SIZE
	.align		4
.L_5:
        /*0024*/ 	.byte	0x04, 0x12
        /*0026*/ 	.short	(.L_7 - .L_6)
	.align		4
.L_6:
        /*0028*/ 	.word	index@(triton_poi_fused_mul_sigmoid_38)
        /*002c*/ 	.word	0x00000000
.L_7:


//--------------------- .nv.info.triton_poi_fused_mul_sigmoid_38 --------------------------
	.section	.nv.info.triton_poi_fused_mul_sigmoid_38,"",@"SHT_CUDA_INFO"
	.sectionflags	@""
	.align	4


	//----- nvinfo : EIATTR_CUDA_API_VERSION
	.align		4
        /*0000*/ 	.byte	0x04, 0x37
        /*0002*/ 	.short	(.L_9 - .L_8)
.L_8:
        /*0004*/ 	.word	0x0000007c


	//----- nvinfo : EIATTR_KPARAM_INFO
	.align		4
.L_9:
        /*0008*/ 	.byte	0x04, 0x17
        /*000a*/ 	.short	(.L_11 - .L_10)
.L_10:
        /*000c*/ 	.word	0x00000000
        /*0010*/ 	.short	0x0002
        /*0012*/ 	.short	0x0010
        /*0014*/ 	.byte	0x00, 0xf0, 0x11, 0x00


	//----- nvinfo : EIATTR_KPARAM_INFO
	.align		4
.L_11:
        /*0018*/ 	.byte	0x04, 0x17
        /*001a*/ 	.short	(.L_13 - .L_12)
.L_12:
        /*001c*/ 	.word	0x00000000
        /*0020*/ 	.short	0x0001
        /*0022*/ 	.short	0x0008
        /*0024*/ 	.byte	0x00, 0xf4, 0x21, 0x00


	//----- nvinfo : EIATTR_KPARAM_INFO
	.align		4
.L_13:
        /*0028*/ 	.byte	0x04, 0x17
        /*002a*/ 	.short	(.L_15 - .L_14)
.L_14:
        /*002c*/ 	.word	0x00000000
        /*0030*/ 	.short	0x0000
        /*0032*/ 	.short	0x0000
        /*0034*/ 	.byte	0x00, 0xf4, 0x21, 0x00


	//----- nvinfo : EIATTR_SPARSE_MMA_MASK
	.align		4
.L_15:
        /*0038*/ 	.byte	0x03, 0x50
        /*003a*/ 	.short	0x0000


	//----- nvinfo : EIATTR_MAXREG_COUNT
	.align		4
        /*003c*/ 	.byte	0x03, 0x1b
        /*003e*/ 	.short	0x00ff


	//----- nvinfo : EIATTR_EXIT_INSTR_OFFSETS
	.align		4
        /*0040*/ 	.byte	0x04, 0x1c
        /*0042*/ 	.short	(.L_17 - .L_16)


	//   ....[0]....
.L_16:
        /*0044*/ 	.word	0x00000290


	//   ....[1]....
        /*0048*/ 	.word	0x000002b0


	//----- nvinfo : EIATTR_REQNTID
	.align		4
.L_17:
        /*004c*/ 	.byte	0x04, 0x10
        /*004e*/ 	.short	(.L_19 - .L_18)
.L_18:
        /*0050*/ 	.word	0x00000080
        /*0054*/ 	.word	0x00000001
        /*0058*/ 	.word	0x00000001


	//----- nvinfo : EIATTR_CBANK_PARAM_SIZE
	.align		4
.L_19:
        /*005c*/ 	.byte	0x03, 0x19
        /*005e*/ 	.short	0x0014


	//----- nvinfo : EIATTR_PARAM_CBANK
	.align		4
        /*0060*/ 	.byte	0x04, 0x0a
        /*0062*/ 	.short	(.L_21 - .L_20)
	.align		4
.L_20:
        /*0064*/ 	.word	index@(.nv.constant0.triton_poi_fused_mul_sigmoid_38)
        /*0068*/ 	.short	0x0210
        /*006a*/ 	.short	0x0014


	//----- nvinfo : EIATTR_SW_WAR
	.align		4
.L_21:
        /*006c*/ 	.byte	0x04, 0x36
        /*006e*/ 	.short	(.L_23 - .L_22)
.L_22:
        /*0070*/ 	.word	0x00000008
.L_23:


//--------------------- .nv.callgraph             --------------------------
	.section	.nv.callgraph,"",@"SHT_CUDA_CALLGRAPH"
	.align	4
	.sectionentsize	8
	.align		4
        /*0000*/ 	.word	0x00000000
	.align		4
        /*0004*/ 	.word	0xffffffff
	.align		4
        /*0008*/ 	.word	0x00000000
	.align		4
        /*000c*/ 	.word	0xfffffffe
	.align		4
        /*0010*/ 	.word	0x00000000
	.align		4
        /*0014*/ 	.word	0xfffffffd
	.align		4
        /*0018*/ 	.word	0x00000000
	.align		4
        /*001c*/ 	.word	0xfffffffc


//--------------------- .text.triton_poi_fused_mul_sigmoid_38 --------------------------
	.section	.text.triton_poi_fused_mul_sigmoid_38,"ax",@progbits
	.align	128
        .global         triton_poi_fused_mul_sigmoid_38
        .type           triton_poi_fused_mul_sigmoid_38,@function
        .size           triton_poi_fused_mul_sigmoid_38,(.L_x_1 - triton_poi_fused_mul_sigmoid_38)
        .other          triton_poi_fused_mul_sigmoid_38,@"STO_CUDA_ENTRY STV_DEFAULT"
triton_poi_fused_mul_sigmoid_38:
.text.triton_poi_fused_mul_sigmoid_38:
[----:B------:R-:W0:Y:S02]  /*0000*/  LDC R1, c[0x0][0x28] ;  /* 0x00000a00ff017b82 */ /* 0x000e240000000800 */
[----:B------:R-:W1:Y:S01]  /*0010*/  S2R R0, SR_TID.X ;  /* 0x0000000000007919 */ /* 0x000e620000002100 */
[----:B------:R-:W2:Y:S01]  /*0020*/  LDC.64 R4, c[0x0][0x210] ;  /* 0x00008400ff047b82 */ /* 0x000ea20000000a00 */
[----:B------:R-:W-:Y:S01]  /*0030*/  CS2R R2, SRZ ;  /* 0x0000000000027805 */ /* 0x000fe2000001ff00 */
[----:B------:R-:W-:Y:S01]  /*0040*/  ULDC.64 UR4, c[0x0][0x208] ;  /* 0x0000820000047ab9 */ /* 0x000fe20000000a00 */
[----:B------:R-:W3:Y:S01]  /*0050*/  S2R R7, SR_CTAID.X ;  /* 0x0000000000077919 */ /* 0x000ee20000002500 */
[----:B-1----:R-:W-:-:S04]  /*0060*/  SHF.L.U32 R0, R0, 0x1, RZ ;  /* 0x0000000100007819 */ /* 0x002fc800000006ff */
[----:B------:R-:W-:-:S04]  /*0070*/  LOP3.LUT R0, R0, 0xfe, RZ, 0xc0, !PT ;  /* 0x000000fe00007812 */ /* 0x000fc800078ec0ff */
[----:B---3--:R-:W-:-:S04]  /*0080*/  LEA R7, R7, R0, 0x8 ;  /* 0x0000000007077211 */ /* 0x008fc800078e40ff */
[C---:B------:R-:W-:Y:S01]  /*0090*/  ISETP.GE.AND P0, PT, R7.reuse, 0xe0, PT ;  /* 0x000000e00700780c */ /* 0x040fe20003f06270 */
[----:B--2---:R-:W-:-:S12]  /*00a0*/  IMAD.WIDE R4, R7, 0x4, R4 ;  /* 0x0000000407047825 */ /* 0x004fd800078e0204 */
[----:B------:R1:W2:Y:S02]  /*00b0*/  @!P0 LDG.E.64 R2, desc[UR4][R4.64] ;  /* 0x0000000404028981 */ /* 0x0002a4000c1e1b00 */
[----:B-1----:R-:W1:Y:S02]  /*00c0*/  LDC.64 R4, c[0x0][0x218] ;  /* 0x00008600ff047b82 */ /* 0x002e640000000a00 */
[----:B-1----:R-:W-:-:S04]  /*00d0*/  IMAD.WIDE R4, R7, 0x4, R4 ;  /* 0x0000000407047825 */ /* 0x002fc800078e0204 */
[----:B--2---:R-:W-:-:S04]  /*00e0*/  FADD R0, RZ, -R2 ;  /* 0x80000002ff007221 */ /* 0x004fc80000000000 */
[----:B------:R-:W-:Y:S01]  /*00f0*/  FMUL R6, R0, 1.4426950216293334961 ;  /* 0x3fb8aa3b00067820 */ /* 0x000fe20000400000 */
[----:B------:R-:W-:-:S04]  /*0100*/  FADD R0, RZ, -R3 ;  /* 0x80000003ff007221 */ /* 0x000fc80000000000 */
[----:B------:R-:W-:Y:S01]  /*0110*/  FMUL R8, R0, 1.4426950216293334961 ;  /* 0x3fb8aa3b00087820 */ /* 0x000fe20000400000 */
[----:B------:R-:W-:-:S04]  /*0120*/  FSETP.GEU.AND P1, PT, R6, -126, PT ;  /* 0xc2fc00000600780b */ /* 0x000fc80003f2e000 */
[----:B------:R-:W-:-:S09]  /*0130*/  FSETP.GEU.AND P2, PT, R8, -126, PT ;  /* 0xc2fc00000800780b */ /* 0x000fd20003f4e000 */
[----:B------:R-:W-:-:S04]  /*0140*/  @!P1 FMUL R6, R6, 0.5 ;  /* 0x3f00000006069820 */ /* 0x000fc80000400000 */
[----:B------:R-:W-:Y:S01]  /*0150*/  @!P2 FMUL R8, R8, 0.5 ;  /* 0x3f0000000808a820 */ /* 0x000fe20000400000 */
[----:B------:R1:W2:Y:S08]  /*0160*/  MUFU.EX2 R0, R6 ;  /* 0x0000000600007308 */ /* 0x0002b00000000800 */
[----:B------:R-:W3:Y:S01]  /*0170*/  MUFU.EX2 R9, R8 ;  /* 0x0000000800097308 */ /* 0x000ee20000000800 */
[----:B-1----:R-:W-:Y:S01]  /*0180*/  HFMA2.MMA R6, -RZ, RZ, 1.625, 0 ;  /* 0x3e800000ff067435 */ /* 0x002fe200000001ff */
[----:B--2---:R-:W-:-:S04]  /*0190*/  @!P1 FMUL R0, R0, R0 ;  /* 0x0000000000009220 */ /* 0x004fc80000400000 */
[----:B------:R-:W-:Y:S01]  /*01a0*/  FADD R0, R0, 1 ;  /* 0x3f80000000007421 */ /* 0x000fe20000000000 */
[----:B---3--:R-:W-:-:S04]  /*01b0*/  @!P2 FMUL R9, R9, R9 ;  /* 0x000000090909a220 */ /* 0x008fc80000400000 */
[----:B------:R-:W-:Y:S01]  /*01c0*/  FSETP.GT.AND P1, PT, R0, 8.50705917302346158658e+37, PT ;  /* 0x7e8000000000780b */ /* 0x000fe20003f24000 */
[----:B------:R-:W-:-:S03]  /*01d0*/  FADD R9, R9, 1 ;  /* 0x3f80000009097421 */ /* 0x000fc60000000000 */
[----:B------:R-:W-:Y:S02]  /*01e0*/  FSEL R11, R6, 1, P1 ;  /* 0x3f800000060b7808 */ /* 0x000fe40000800000 */
[----:B------:R-:W-:-:S04]  /*01f0*/  FSETP.GT.AND P2, PT, R9, 8.50705917302346158658e+37, PT ;  /* 0x7e8000000900780b */ /* 0x000fc80003f44000 */
[----:B------:R-:W-:-:S03]  /*0200*/  FSEL R6, R6, 1, P2 ;  /* 0x3f80000006067808 */ /* 0x000fc60001000000 */
[----:B------:R-:W-:-:S06]  /*0210*/  @P1 FMUL R0, R0, 0.25 ;  /* 0x3e80000000001820 */ /* 0x000fcc0000400000 */
[----:B------:R-:W1:Y:S01]  /*0220*/  MUFU.RCP R0, R0 ;  /* 0x0000000000007308 */ /* 0x000e620000001000 */
[----:B------:R-:W-:-:S07]  /*0230*/  @P2 FMUL R9, R9, 0.25 ;  /* 0x3e80000009092820 */ /* 0x000fce0000400000 */
[----:B------:R-:W2:Y:S01]  /*0240*/  MUFU.RCP R9, R9 ;  /* 0x0000000900097308 */ /* 0x000ea20000001000 */
[----:B-1----:R-:W-:-:S04]  /*0250*/  FMUL R11, R0, R11 ;  /* 0x0000000b000b7220 */ /* 0x002fc80000400000 */
[----:B------:R-:W-:Y:S01]  /*0260*/  FMUL R2, R11, R2 ;  /* 0x000000020b027220 */ /* 0x000fe20000400000 */
[----:B--2---:R-:W-:-:S04]  /*0270*/  FMUL R6, R9, R6 ;  /* 0x0000000609067220 */ /* 0x004fc80000400000 */
[----:B------:R-:W-:Y:S01]  /*0280*/  FMUL R3, R6, R3 ;  /* 0x0000000306037220 */ /* 0x000fe20000400000 */
[----:B------:R-:W-:Y:S06]  /*0290*/  @P0 EXIT ;  /* 0x000000000000094d */ /* 0x000fec0003800000 */
[----:B------:R-:W-:Y:S01]  /*02a0*/  STG.E.64 desc[UR4][R4.64], R2 ;  /* 0x0000000204007986 */ /* 0x000fe2000c101b04 */
[----:B------:R-:W-:Y:S05]  /*02b0*/  EXIT ;  /* 0x000000000000794d */ /* 0x000fea0003800000 */
.L_x_0:
[----:B------:R-:W-:-:S00]  /*02c0*/  BRA `(.L_x_0) ;  /* 0xfffffffc00fc7947 */ /* 0x000fc0000383ffff */
[----:B------:R-:W-:-:S00]  /*02d0*/  NOP ;  /* 0x0000000000007918 */ /* 0x000fc00000000000 */
        /* <DEDUP_REMOVED lines=10> */
.L_x_1:


//--------------------- .nv.constant0.triton_poi_fused_mul_sigmoid_38 --------------------------
	.section	.nv.constant0.triton_poi_fused_mul_sigmoid_38,"a",@progbits
	.sectionflags	@""
	.align	4
.nv.constant0.triton_poi_fused_mul_sigmoid_38:
	.zero		548
